//
// Generated by NVIDIA NVVM Compiler
//
// Compiler Build ID: CL-36424714
// Cuda compilation tools, release 13.0, V13.0.88
// Based on NVVM 20.0.0
//

.version 9.0
.target sm_100
.address_size 64

	// .globl	_Z10ptxMmaDemov
.extern .func  (.param .b32 func_retval0) vprintf
(
	.param .b64 vprintf_param_0,
	.param .b64 vprintf_param_1
)
;
.global .align 1 .b8 $str[38] = {80, 84, 88, 32, 77, 77, 65, 32, 73, 110, 115, 116, 114, 117, 99, 116, 105, 111, 110, 32, 70, 111, 114, 109, 97, 116, 32, 40, 65, 109, 112, 101, 114, 101, 41, 58, 10};
.global .align 1 .b8 $str$1[51] = {109, 109, 97, 46, 115, 121, 110, 99, 46, 97, 108, 105, 103, 110, 101, 100, 46, 109, 49, 54, 110, 56, 107, 49, 54, 46, 114, 111, 119, 46, 99, 111, 108, 46, 102, 51, 50, 46, 102, 49, 54, 46, 102, 49, 54, 46, 102, 51, 50, 10};
.global .align 1 .b8 $str$2[43] = {32, 32, 45, 32, 109, 49, 54, 110, 56, 107, 49, 54, 58, 32, 79, 117, 116, 112, 117, 116, 32, 49, 54, 120, 56, 44, 32, 75, 32, 100, 105, 109, 101, 110, 115, 105, 111, 110, 32, 49, 54, 10};
.global .align 1 .b8 $str$3[45] = {32, 32, 45, 32, 114, 111, 119, 46, 99, 111, 108, 58, 32, 65, 32, 105, 115, 32, 114, 111, 119, 45, 109, 97, 106, 111, 114, 44, 32, 66, 32, 105, 115, 32, 99, 111, 108, 45, 109, 97, 106, 111, 114, 10};
.global .align 1 .b8 $str$4[53] = {32, 32, 45, 32, 102, 51, 50, 46, 102, 49, 54, 46, 102, 49, 54, 46, 102, 51, 50, 58, 32, 68, 61, 70, 80, 51, 50, 44, 32, 65, 61, 70, 80, 49, 54, 44, 32, 66, 61, 70, 80, 49, 54, 44, 32, 67, 61, 70, 80, 51, 50, 10};

.visible .entry _Z10ptxMmaDemov()
{
	.reg .pred 	%p<2>;
	.reg .b32 	%r<12>;
	.reg .b64 	%rd<11>;

	mov.u32 	%r1, %tid.x;
	setp.ne.s32 	%p1, %r1, 0;
	@%p1 bra 	$L__BB0_2;
	mov.u64 	%rd1, $str;
	cvta.global.u64 	%rd2, %rd1;
	{ // callseq 0, 0
	.param .b64 param0;
	st.param.b64 	[param0], %rd2;
	.param .b64 param1;
	st.param.b64 	[param1], 0;
	.param .b32 retval0;
	call.uni (retval0), 
	vprintf, 
	(
	param0, 
	param1
	);
	ld.param.b32 	%r2, [retval0];
	} // callseq 0
	mov.u64 	%rd3, $str$1;
	cvta.global.u64 	%rd4, %rd3;
	{ // callseq 1, 0
	.param .b64 param0;
	st.param.b64 	[param0], %rd4;
	.param .b64 param1;
	st.param.b64 	[param1], 0;
	.param .b32 retval0;
	call.uni (retval0), 
	vprintf, 
	(
	param0, 
	param1
	);
	ld.param.b32 	%r4, [retval0];
	} // callseq 1
	mov.u64 	%rd5, $str$2;
	cvta.global.u64 	%rd6, %rd5;
	{ // callseq 2, 0
	.param .b64 param0;
	st.param.b64 	[param0], %rd6;
	.param .b64 param1;
	st.param.b64 	[param1], 0;
	.param .b32 retval0;
	call.uni (retval0), 
	vprintf, 
	(
	param0, 
	param1
	);
	ld.param.b32 	%r6, [retval0];
	} // callseq 2
	mov.u64 	%rd7, $str$3;
	cvta.global.u64 	%rd8, %rd7;
	{ // callseq 3, 0
	.param .b64 param0;
	st.param.b64 	[param0], %rd8;
	.param .b64 param1;
	st.param.b64 	[param1], 0;
	.param .b32 retval0;
	call.uni (retval0), 
	vprintf, 
	(
	param0, 
	param1
	);
	ld.param.b32 	%r8, [retval0];
	} // callseq 3
	mov.u64 	%rd9, $str$4;
	cvta.global.u64 	%rd10, %rd9;
	{ // callseq 4, 0
	.param .b64 param0;
	st.param.b64 	[param0], %rd10;
	.param .b64 param1;
	st.param.b64 	[param1], 0;
	.param .b32 retval0;
	call.uni (retval0), 
	vprintf, 
	(
	param0, 
	param1
	);
	ld.param.b32 	%r10, [retval0];
	} // callseq 4
$L__BB0_2:
	ret;

}


// ===== COMPILED SASS (sm_100) =====

	.target	sm_100

	.elftype	@"ET_EXEC"


//--------------------- .note.nv.tkinfo           --------------------------
	.section	.note.nv.tkinfo,"",@"SHT_NOTE"
	.sectionflags	@"SHF_NOTE_NV_TKINFO"
	.tkinfo
        /*0018*/ 	.word	0x00000002
        /*0030*/ 	.string	""
        /*0030*/ 	.string	"ptxas"
        /*0030*/ 	.string	"Cuda compilation tools, release 13.0, V13.0.88"
        /*0030*/ 	.string	"Build cuda_13.0.r13.0/compiler.36424714_0"
        /*0030*/ 	.string	"-arch sm_100 -m 64 "



//--------------------- .note.nv.cuinfo           --------------------------
	.section	.note.nv.cuinfo,"",@"SHT_NOTE"
	.sectionflags	@"SHF_NOTE_NV_CUINFO"
        /*0018*/ 	.short	0x0002
        /*001a*/ 	.short	0x0064
        /*001c*/ 	.short	0x0082
	.zero		2


//--------------------- .nv.info                  --------------------------
	.section	.nv.info,"",@"SHT_CUDA_INFO"
	.align	4


	//----- nvinfo : EIATTR_REGCOUNT
	.align		4
        /*0000*/ 	.byte	0x04, 0x2f
        /*0002*/ 	.short	(.L_6 - .L_5)
	.align		4
.L_5:
        /*0004*/ 	.word	index@(_Z10ptxMmaDemov)
        /*0008*/ 	.word	0x00000018


	//----- nvinfo : EIATTR_FRAME_SIZE
	.align		4
.L_6:
        /*000c*/ 	.byte	0x04, 0x11
        /*000e*/ 	.short	(.L_8 - .L_7)
	.align		4
.L_7:
        /*0010*/ 	.word	index@(_Z10ptxMmaDemov)
        /*0014*/ 	.word	0x00000000


	//----- nvinfo : EIATTR_MIN_STACK_SIZE
	.align		4
.L_8:
        /*0018*/ 	.byte	0x04, 0x12
        /*001a*/ 	.short	(.L_10 - .L_9)
	.align		4
.L_9:
        /*001c*/ 	.word	index@(_Z10ptxMmaDemov)
        /*0020*/ 	.word	0x00000000
.L_10:


//--------------------- .nv.compat                --------------------------
	.section	.nv.compat,"",@"SHT_CUDA_COMPAT_INFO"
	.align	4
        /*0000*/ 	.byte	0x02, 0x09, 0x00, 0x00, 0x02, 0x02, 0x01, 0x00, 0x02, 0x05, 0x05, 0x00, 0x03, 0x07, 0x01, 0x01
        /*0010*/ 	.byte	0x02, 0x03, 0x00, 0x00, 0x02, 0x06, 0x01, 0x00, 0x04, 0x0b, 0x08, 0x00, 0x09, 0x00, 0x00, 0x00
        /*0020*/ 	.byte	0x00, 0x00, 0x00, 0x00


//--------------------- .nv.info._Z10ptxMmaDemov  --------------------------
	.section	.nv.info._Z10ptxMmaDemov,"",@"SHT_CUDA_INFO"
	.sectionflags	@""
	.align	4


	//----- nvinfo : EIATTR_CUDA_API_VERSION
	.align		4
        /*0000*/ 	.byte	0x04, 0x37
        /*0002*/ 	.short	(.L_12 - .L_11)
.L_11:
        /*0004*/ 	.word	0x00000082


	//----- nvinfo : EIATTR_SPARSE_MMA_MASK
	.align		4
.L_12:
        /*0008*/ 	.byte	0x03, 0x50
        /*000a*/ 	.short	0x0000


	//----- nvinfo : EIATTR_MAXREG_COUNT
	.align		4
        /*000c*/ 	.byte	0x03, 0x1b
        /*000e*/ 	.short	0x00ff


	//----- nvinfo : EIATTR_EXTERNS
	.align		4
        /*0010*/ 	.byte	0x04, 0x0f
        /*0012*/ 	.short	(.L_14 - .L_13)


	//   ....[0]....
	.align		4
.L_13:
        /*0014*/ 	.word	index@(vprintf)


	//----- nvinfo : EIATTR_MERCURY_ISA_VERSION
	.align		4
.L_14:
        /*0018*/ 	.byte	0x03, 0x5f
        /*001a*/ 	.short	0x0101


	//----- nvinfo : EIATTR_VRC_CTA_INIT_COUNT
	.align		4
        /*001c*/ 	.byte	0x02, 0x4a
	.zero		1
	.zero		1


	//----- nvinfo : EIATTR_SYSCALL_OFFSETS
	.align		4
        /*0020*/ 	.byte	0x04, 0x46
        /*0022*/ 	.short	(.L_16 - .L_15)


	//   ....[0]....
.L_15:
        /*0024*/ 	.word	0x000000b0


	//   ....[1]....
        /*0028*/ 	.word	0x00000120


	//   ....[2]....
        /*002c*/ 	.word	0x00000190


	//   ....[3]....
        /*0030*/ 	.word	0x00000200


	//   ....[4]....
        /*0034*/ 	.word	0x00000270


	//----- nvinfo : EIATTR_EXIT_INSTR_OFFSETS
	.align		4
.L_16:
        /*0038*/ 	.byte	0x04, 0x1c
        /*003a*/ 	.short	(.L_18 - .L_17)


	//   ....[0]....
.L_17:
        /*003c*/ 	.word	0x00000030


	//   ....[1]....
        /*0040*/ 	.word	0x00000280


	//----- nvinfo : EIATTR_CRS_STACK_SIZE
	.align		4
.L_18:
        /*0044*/ 	.byte	0x04, 0x1e
        /*0046*/ 	.short	(.L_20 - .L_19)
.L_19:
        /*0048*/ 	.word	0x00000000


	//----- nvinfo : EIATTR_SW_WAR
	.align		4
.L_20:
        /*004c*/ 	.byte	0x04, 0x36
        /*004e*/ 	.short	(.L_22 - .L_21)
.L_21:
        /*0050*/ 	.word	0x00000008
.L_22:


//--------------------- .nv.callgraph             --------------------------
	.section	.nv.callgraph,"",@"SHT_CUDA_CALLGRAPH"
	.align	4
	.sectionentsize	8
	.align		4
        /*0000*/ 	.word	0x00000000
	.align		4
        /*0004*/ 	.word	0xffffffff
	.align		4
        /*0008*/ 	.word	index@(_Z10ptxMmaDemov)
	.align		4
        /*000c*/ 	.word	index@(vprintf)
	.align		4
        /*0010*/ 	.word	0x00000000
	.align		4
        /*0014*/ 	.word	0xfffffffe
	.align		4
        /*0018*/ 	.word	0x00000000
	.align		4
        /*001c*/ 	.word	0xfffffffd
	.align		4
        /*0020*/ 	.word	0x00000000
	.align		4
        /*0024*/ 	.word	0xfffffffc


//--------------------- .nv.constant4             --------------------------
	.section	.nv.constant4,"a",@progbits
	.align	8
	.align		8
.nv.constant4:
        /*0000*/ 	.dword	vprintf
	.align		8
        /*0008*/ 	.dword	$str
	.align		8
        /*0010*/ 	.dword	$str$1
	.align		8
        /*0018*/ 	.dword	$str$2
	.align		8
        /*0020*/ 	.dword	$str$3
	.align		8
        /*0028*/ 	.dword	$str$4


//--------------------- .text._Z10ptxMmaDemov     --------------------------
	.section	.text._Z10ptxMmaDemov,"ax",@progbits
	.align	128
        .global         _Z10ptxMmaDemov
        .type           _Z10ptxMmaDemov,@function
        .size           _Z10ptxMmaDemov,(.L_x_6 - _Z10ptxMmaDemov)
        .other          _Z10ptxMmaDemov,@"STO_CUDA_ENTRY STV_DEFAULT"
_Z10ptxMmaDemov:
.text._Z10ptxMmaDemov:
[----:B------:R-:W0:Y:S01]  /*0000*/  LDC R1, c[0x0][0x37c] ;  /* 0x0000df00ff017b82 */ /* 0x000e220000000800 */
[----:B------:R-:W1:Y:S02]  /*0010*/  S2R R0, SR_TID.X ;  /* 0x0000000000007919 */ /* 0x000e640000002100 */
[----:B-1----:R-:W-:-:S13]  /*0020*/  ISETP.NE.AND P0, PT, R0, RZ, PT ;  /* 0x000000ff0000720c */ /* 0x002fda0003f05270 */
[----:B------:R-:W-:Y:S05]  /*0030*/  @P0 EXIT ;  /* 0x000000000000094d */ /* 0x000fea0003800000 */
[----:B------:R-:W-:Y:S01]  /*0040*/  MOV R2, 0x0 ;  /* 0x0000000000027802 */ /* 0x000fe20000000f00 */
[----:B------:R-:W1:Y:S01]  /*0050*/  LDCU.64 UR4, c[0x4][0x8] ;  /* 0x01000100ff0477ac */ /* 0x000e620008000a00 */
[----:B------:R-:W-:Y:S02]  /*0060*/  CS2R R6, SRZ ;  /* 0x0000000000067805 */ /* 0x000fe4000001ff00 */
[----:B------:R2:W3:Y:S01]  /*0070*/  LDC.64 R8, c[0x4][R2] ;  /* 0x0100000002087b82 */ /* 0x0004e20000000a00 */
[----:B-1----:R-:W-:Y:S02]  /*0080*/  IMAD.U32 R4, RZ, RZ, UR4 ;  /* 0x00000004ff047e24 */ /* 0x002fe4000f8e00ff */
[----:B--2---:R-:W-:-:S07]  /*0090*/  IMAD.U32 R5, RZ, RZ, UR5 ;  /* 0x00000005ff057e24 */ /* 0x004fce000f8e00ff */
[----:B------:R-:W-:-:S07]  /*00a0*/  LEPC R20, `(.L_x_0) ;  /* 0x000000001014794e */ /* 0x000fce0000000000 */
[----:B0--3--:R-:W-:Y:S05]  /*00b0*/  CALL.ABS.NOINC R8 ;  /* 0x0000000008007343 */ /* 0x009fea0003c00000 */
.L_x_0:
[----:B------:R0:W1:Y:S01]  /*00c0*/  LDC.64 R8, c[0x4][R2] ;  /* 0x0100000002087b82 */ /* 0x0000620000000a00 */
[----:B------:R-:W2:Y:S01]  /*00d0*/  LDCU.64 UR4, c[0x4][0x10] ;  /* 0x01000200ff0477ac */ /* 0x000ea20008000a00 */
[----:B------:R-:W-:Y:S01]  /*00e0*/  CS2R R6, SRZ ;  /* 0x0000000000067805 */ /* 0x000fe2000001ff00 */
[----:B--2---:R-:W-:Y:S02]  /*00f0*/  IMAD.U32 R4, RZ, RZ, UR4 ;  /* 0x00000004ff047e24 */ /* 0x004fe4000f8e00ff */
[----:B0-----:R-:W-:-:S07]  /*0100*/  IMAD.U32 R5, RZ, RZ, UR5 ;  /* 0x00000005ff057e24 */ /* 0x001fce000f8e00ff */
[----:B------:R-:W-:-:S07]  /*0110*/  LEPC R20, `(.L_x_1) ;  /* 0x000000001014794e */ /* 0x000fce0000000000 */
[----:B-1----:R-:W-:Y:S05]  /*0120*/  CALL.ABS.NOINC R8 ;  /* 0x0000000008007343 */ /* 0x002fea0003c00000 */
.L_x_1:
[----:B------:R0:W1:Y:S01]  /*0130*/  LDC.64 R8, c[0x4][R2] ;  /* 0x0100000002087b82 */ /* 0x0000620000000a00 */
[----:B------:R-:W2:Y:S01]  /*0140*/  LDCU.64 UR4, c[0x4][0x18] ;  /* 0x01000300ff0477ac */ /* 0x000ea20008000a00 */
[----:B------:R-:W-:Y:S01]  /*0150*/  CS2R R6, SRZ ;  /* 0x0000000000067805 */ /* 0x000fe2000001ff00 */
[----:B--2---:R-:W-:Y:S02]  /*0160*/  IMAD.U32 R4, RZ, RZ, UR4 ;  /* 0x00000004ff047e24 */ /* 0x004fe4000f8e00ff */
[----:B0-----:R-:W-:-:S07]  /*0170*/  IMAD.U32 R5, RZ, RZ, UR5 ;  /* 0x00000005ff057e24 */ /* 0x001fce000f8e00ff */
[----:B------:R-:W-:-:S07]  /*0180*/  LEPC R20, `(.L_x_2) ;  /* 0x000000001014794e */ /* 0x000fce0000000000 */
[----:B-1----:R-:W-:Y:S05]  /*0190*/  CALL.ABS.NOINC R8 ;  /* 0x0000000008007343 */ /* 0x002fea0003c00000 */
.L_x_2:
[----:B------:R0:W1:Y:S01]  /*01a0*/  LDC.64 R8, c[0x4][R2] ;  /* 0x0100000002087b82 */ /* 0x0000620000000a00 */
[----:B------:R-:W2:Y:S01]  /*01b0*/  LDCU.64 UR4, c[0x4][0x20] ;  /* 0x01000400ff0477ac */ /* 0x000ea20008000a00 */
[----:B------:R-:W-:Y:S01]  /*01c0*/  CS2R R6, SRZ ;  /* 0x0000000000067805 */ /* 0x000fe2000001ff00 */
[----:B--2---:R-:W-:Y:S02]  /*01d0*/  IMAD.U32 R4, RZ, RZ, UR4 ;  /* 0x00000004ff047e24 */ /* 0x004fe4000f8e00ff */
[----:B0-----:R-:W-:-:S07]  /*01e0*/  IMAD.U32 R5, RZ, RZ, UR5 ;  /* 0x00000005ff057e24 */ /* 0x001fce000f8e00ff */
[----:B------:R-:W-:-:S07]  /*01f0*/  LEPC R20, `(.L_x_3) ;  /* 0x000000001014794e */ /* 0x000fce0000000000 */
[----:B-1----:R-:W-:Y:S05]  /*0200*/  CALL.ABS.NOINC R8 ;  /* 0x0000000008007343 */ /* 0x002fea0003c00000 */
.L_x_3:
[----:B------:R-:W0:Y:S01]  /*0210*/  LDC.64 R2, c[0x4][R2] ;  /* 0x0100000002027b82 */ /* 0x000e220000000a00 */
[----:B------:R-:W1:Y:S01]  /*0220*/  LDCU.64 UR4, c[0x4][0x28] ;  /* 0x01000500ff0477ac */ /* 0x000e620008000a00 */
[----:B------:R-:W-:Y:S01]  /*0230*/  CS2R R6, SRZ ;  /* 0x0000000000067805 */ /* 0x000fe2000001ff00 */
[----:B-1----:R-:W-:Y:S02]  /*0240*/  IMAD.U32 R4, RZ, RZ, UR4 ;  /* 0x00000004ff047e24 */ /* 0x002fe4000f8e00ff */
[----:B------:R-:W-:-:S07]  /*0250*/  IMAD.U32 R5, RZ, RZ, UR5 ;  /* 0x00000005ff057e24 */ /* 0x000fce000f8e00ff */
[----:B------:R-:W-:-:S07]  /*0260*/  LEPC R20, `(.L_x_4) ;  /* 0x000000001014794e */ /* 0x000fce0000000000 */
[----:B0-----:R-:W-:Y:S05]  /*0270*/  CALL.ABS.NOINC R2 ;  /* 0x0000000002007343 */ /* 0x001fea0003c00000 */
.L_x_4:
[----:B------:R-:W-:Y:S05]  /*0280*/  EXIT ;  /* 0x000000000000794d */ /* 0x000fea0003800000 */
.L_x_5:
[----:B------:R-:W-:-:S00]  /*0290*/  BRA `(.L_x_5) ;  /* 0xfffffffc00fc7947 */ /* 0x000fc0000383ffff */
[----:B------:R-:W-:-:S00]  /*02a0*/  NOP ;  /* 0x0000000000007918 */ /* 0x000fc00000000000 */
        /* <DEDUP_REMOVED lines=13> */
.L_x_6:


//--------------------- .nv.global.init           --------------------------
	.section	.nv.global.init,"aw",@progbits
.nv.global.init:
	.type		$str,@object
	.size		$str,($str$2 - $str)
$str:
        /*0000*/ 	.byte	0x50, 0x54, 0x58, 0x20, 0x4d, 0x4d, 0x41, 0x20, 0x49, 0x6e, 0x73, 0x74, 0x72, 0x75, 0x63, 0x74
        /*0010*/ 	.byte	0x69, 0x6f, 0x6e, 0x20, 0x46, 0x6f, 0x72, 0x6d, 0x61, 0x74, 0x20, 0x28, 0x41, 0x6d, 0x70, 0x65
        /*0020*/ 	.byte	0x72, 0x65, 0x29, 0x3a, 0x0a, 0x00
	.type		$str$2,@object
	.size		$str$2,($str$3 - $str$2)
$str$2:
        /*0026*/ 	.byte	0x20, 0x20, 0x2d, 0x20, 0x6d, 0x31, 0x36, 0x6e, 0x38, 0x6b, 0x31, 0x36, 0x3a, 0x20, 0x4f, 0x75
        /*0036*/ 	.byte	0x74, 0x70, 0x75, 0x74, 0x20, 0x31, 0x36, 0x78, 0x38, 0x2c, 0x20, 0x4b, 0x20, 0x64, 0x69, 0x6d
        /*0046*/ 	.byte	0x65, 0x6e, 0x73, 0x69, 0x6f, 0x6e, 0x20, 0x31, 0x36, 0x0a, 0x00
	.type		$str$3,@object
	.size		$str$3,($str$1 - $str$3)
$str$3:
        /*0051*/ 	.byte	0x20, 0x20, 0x2d, 0x20, 0x72, 0x6f, 0x77, 0x2e, 0x63, 0x6f, 0x6c, 0x3a, 0x20, 0x41, 0x20, 0x69
        /*0061*/ 	.byte	0x73, 0x20, 0x72, 0x6f, 0x77, 0x2d, 0x6d, 0x61, 0x6a, 0x6f, 0x72, 0x2c, 0x20, 0x42, 0x20, 0x69
        /*0071*/ 	.byte	0x73, 0x20, 0x63, 0x6f, 0x6c, 0x2d, 0x6d, 0x61, 0x6a, 0x6f, 0x72, 0x0a, 0x00
	.type		$str$1,@object
	.size		$str$1,($str$4 - $str$1)
$str$1:
        /*007e*/ 	.byte	0x6d, 0x6d, 0x61, 0x2e, 0x73, 0x79, 0x6e, 0x63, 0x2e, 0x61, 0x6c, 0x69, 0x67, 0x6e, 0x65, 0x64
        /*008e*/ 	.byte	0x2e, 0x6d, 0x31, 0x36, 0x6e, 0x38, 0x6b, 0x31, 0x36, 0x2e, 0x72, 0x6f, 0x77, 0x2e, 0x63, 0x6f
        /*009e*/ 	.byte	0x6c, 0x2e, 0x66, 0x33, 0x32, 0x2e, 0x66, 0x31, 0x36, 0x2e, 0x66, 0x31, 0x36, 0x2e, 0x66, 0x33
        /*00ae*/ 	.byte	0x32, 0x0a, 0x00
	.type		$str$4,@object
	.size		$str$4,(.L_4 - $str$4)
$str$4:
        /*00b1*/ 	.byte	0x20, 0x20, 0x2d, 0x20, 0x66, 0x33, 0x32, 0x2e, 0x66, 0x31, 0x36, 0x2e, 0x66, 0x31, 0x36, 0x2e
        /*00c1*/ 	.byte	0x66, 0x33, 0x32, 0x3a, 0x20, 0x44, 0x3d, 0x46, 0x50, 0x33, 0x32, 0x2c, 0x20, 0x41, 0x3d, 0x46
        /*00d1*/ 	.byte	0x50, 0x31, 0x36, 0x2c, 0x20, 0x42, 0x3d, 0x46, 0x50, 0x31, 0x36, 0x2c, 0x20, 0x43, 0x3d, 0x46
        /*00e1*/ 	.byte	0x50, 0x33, 0x32, 0x0a, 0x00
.L_4:


//--------------------- .nv.shared.reserved.0     --------------------------
	.section	.nv.shared.reserved.0,"aw",@nobits
	.weak		__nv_reservedSMEM_offset_0_alias
	.size		__nv_reservedSMEM_offset_0_alias, 0, 64
	.other		__nv_reservedSMEM_offset_0_alias,@"STO_CUDA_RESERVED_SHARED STV_DEFAULT"
__nv_reservedSMEM_offset_0_alias:
	.zero		0
	.zero		64


//--------------------- .nv.constant0._Z10ptxMmaDemov --------------------------
	.section	.nv.constant0._Z10ptxMmaDemov,"a",@progbits
	.sectionflags	@""
	.align	4
.nv.constant0._Z10ptxMmaDemov:
	.zero		896


//--------------------- SYMBOLS --------------------------

	.type		.nv.reservedSmem.offset0,@object
	.size		.nv.reservedSmem.offset0,0x4
	.type		vprintf,@function
